//
// Generated by NVIDIA NVVM Compiler
//
// Compiler Build ID: CL-36424714
// Cuda compilation tools, release 13.0, V13.0.88
// Based on NVVM 20.0.0
//

.version 9.0
.target sm_100
.address_size 64

	// .globl	_Z14sumArraysOnGpuPfS_S_i

.visible .entry _Z14sumArraysOnGpuPfS_S_i(
	.param .u64 .ptr .align 1 _Z14sumArraysOnGpuPfS_S_i_param_0,
	.param .u64 .ptr .align 1 _Z14sumArraysOnGpuPfS_S_i_param_1,
	.param .u64 .ptr .align 1 _Z14sumArraysOnGpuPfS_S_i_param_2,
	.param .u32 _Z14sumArraysOnGpuPfS_S_i_param_3
)
{
	.reg .pred 	%p<10>;
	.reg .b32 	%r<20>;
	.reg .b32 	%f<88>;
	.reg .b64 	%rd<11>;

	ld.param.u64 	%rd4, [_Z14sumArraysOnGpuPfS_S_i_param_0];
	ld.param.u64 	%rd5, [_Z14sumArraysOnGpuPfS_S_i_param_1];
	ld.param.u64 	%rd6, [_Z14sumArraysOnGpuPfS_S_i_param_2];
	ld.param.u32 	%r10, [_Z14sumArraysOnGpuPfS_S_i_param_3];
	setp.lt.s32 	%p1, %r10, 1;
	@%p1 bra 	$L__BB0_13;
	mov.u32 	%r11, %tid.x;
	cvta.to.global.u64 	%rd7, %rd4;
	cvta.to.global.u64 	%rd8, %rd5;
	cvta.to.global.u64 	%rd9, %rd6;
	add.s32 	%r12, %r10, %r11;
	mov.u32 	%r13, %ntid.x;
	mov.u32 	%r14, %ctaid.x;
	mul.lo.s32 	%r15, %r14, %r13;
	mad.lo.s32 	%r16, %r15, %r10, %r12;
	mul.wide.s32 	%rd10, %r16, 4;
	add.s64 	%rd1, %rd7, %rd10;
	add.s64 	%rd2, %rd8, %rd10;
	add.s64 	%rd3, %rd9, %rd10;
	and.b32  	%r1, %r10, 15;
	setp.lt.u32 	%p2, %r10, 16;
	@%p2 bra 	$L__BB0_4;
	and.b32  	%r17, %r10, 2147483632;
	neg.s32 	%r18, %r17;
$L__BB0_3:
	.pragma "nounroll";
	ld.global.f32 	%f1, [%rd1];
	ld.global.f32 	%f2, [%rd2];
	add.f32 	%f3, %f1, %f2;
	st.global.f32 	[%rd3], %f3;
	ld.global.f32 	%f4, [%rd1];
	ld.global.f32 	%f5, [%rd2];
	add.f32 	%f6, %f4, %f5;
	st.global.f32 	[%rd3], %f6;
	ld.global.f32 	%f7, [%rd1];
	ld.global.f32 	%f8, [%rd2];
	add.f32 	%f9, %f7, %f8;
	st.global.f32 	[%rd3], %f9;
	ld.global.f32 	%f10, [%rd1];
	ld.global.f32 	%f11, [%rd2];
	add.f32 	%f12, %f10, %f11;
	st.global.f32 	[%rd3], %f12;
	ld.global.f32 	%f13, [%rd1];
	ld.global.f32 	%f14, [%rd2];
	add.f32 	%f15, %f13, %f14;
	st.global.f32 	[%rd3], %f15;
	ld.global.f32 	%f16, [%rd1];
	ld.global.f32 	%f17, [%rd2];
	add.f32 	%f18, %f16, %f17;
	st.global.f32 	[%rd3], %f18;
	ld.global.f32 	%f19, [%rd1];
	ld.global.f32 	%f20, [%rd2];
	add.f32 	%f21, %f19, %f20;
	st.global.f32 	[%rd3], %f21;
	ld.global.f32 	%f22, [%rd1];
	ld.global.f32 	%f23, [%rd2];
	add.f32 	%f24, %f22, %f23;
	st.global.f32 	[%rd3], %f24;
	ld.global.f32 	%f25, [%rd1];
	ld.global.f32 	%f26, [%rd2];
	add.f32 	%f27, %f25, %f26;
	st.global.f32 	[%rd3], %f27;
	ld.global.f32 	%f28, [%rd1];
	ld.global.f32 	%f29, [%rd2];
	add.f32 	%f30, %f28, %f29;
	st.global.f32 	[%rd3], %f30;
	ld.global.f32 	%f31, [%rd1];
	ld.global.f32 	%f32, [%rd2];
	add.f32 	%f33, %f31, %f32;
	st.global.f32 	[%rd3], %f33;
	ld.global.f32 	%f34, [%rd1];
	ld.global.f32 	%f35, [%rd2];
	add.f32 	%f36, %f34, %f35;
	st.global.f32 	[%rd3], %f36;
	ld.global.f32 	%f37, [%rd1];
	ld.global.f32 	%f38, [%rd2];
	add.f32 	%f39, %f37, %f38;
	st.global.f32 	[%rd3], %f39;
	ld.global.f32 	%f40, [%rd1];
	ld.global.f32 	%f41, [%rd2];
	add.f32 	%f42, %f40, %f41;
	st.global.f32 	[%rd3], %f42;
	ld.global.f32 	%f43, [%rd1];
	ld.global.f32 	%f44, [%rd2];
	add.f32 	%f45, %f43, %f44;
	st.global.f32 	[%rd3], %f45;
	ld.global.f32 	%f46, [%rd1];
	ld.global.f32 	%f47, [%rd2];
	add.f32 	%f48, %f46, %f47;
	st.global.f32 	[%rd3], %f48;
	add.s32 	%r18, %r18, 16;
	setp.ne.s32 	%p3, %r18, 0;
	@%p3 bra 	$L__BB0_3;
$L__BB0_4:
	setp.eq.s32 	%p4, %r1, 0;
	@%p4 bra 	$L__BB0_13;
	and.b32  	%r5, %r10, 7;
	setp.lt.u32 	%p5, %r1, 8;
	@%p5 bra 	$L__BB0_7;
	ld.global.f32 	%f49, [%rd1];
	ld.global.f32 	%f50, [%rd2];
	add.f32 	%f51, %f49, %f50;
	st.global.f32 	[%rd3], %f51;
	ld.global.f32 	%f52, [%rd1];
	ld.global.f32 	%f53, [%rd2];
	add.f32 	%f54, %f52, %f53;
	st.global.f32 	[%rd3], %f54;
	ld.global.f32 	%f55, [%rd1];
	ld.global.f32 	%f56, [%rd2];
	add.f32 	%f57, %f55, %f56;
	st.global.f32 	[%rd3], %f57;
	ld.global.f32 	%f58, [%rd1];
	ld.global.f32 	%f59, [%rd2];
	add.f32 	%f60, %f58, %f59;
	st.global.f32 	[%rd3], %f60;
	ld.global.f32 	%f61, [%rd1];
	ld.global.f32 	%f62, [%rd2];
	add.f32 	%f63, %f61, %f62;
	st.global.f32 	[%rd3], %f63;
	ld.global.f32 	%f64, [%rd1];
	ld.global.f32 	%f65, [%rd2];
	add.f32 	%f66, %f64, %f65;
	st.global.f32 	[%rd3], %f66;
	ld.global.f32 	%f67, [%rd1];
	ld.global.f32 	%f68, [%rd2];
	add.f32 	%f69, %f67, %f68;
	st.global.f32 	[%rd3], %f69;
	ld.global.f32 	%f70, [%rd1];
	ld.global.f32 	%f71, [%rd2];
	add.f32 	%f72, %f70, %f71;
	st.global.f32 	[%rd3], %f72;
$L__BB0_7:
	setp.eq.s32 	%p6, %r5, 0;
	@%p6 bra 	$L__BB0_13;
	and.b32  	%r6, %r10, 3;
	setp.lt.u32 	%p7, %r5, 4;
	@%p7 bra 	$L__BB0_10;
	ld.global.f32 	%f73, [%rd1];
	ld.global.f32 	%f74, [%rd2];
	add.f32 	%f75, %f73, %f74;
	st.global.f32 	[%rd3], %f75;
	ld.global.f32 	%f76, [%rd1];
	ld.global.f32 	%f77, [%rd2];
	add.f32 	%f78, %f76, %f77;
	st.global.f32 	[%rd3], %f78;
	ld.global.f32 	%f79, [%rd1];
	ld.global.f32 	%f80, [%rd2];
	add.f32 	%f81, %f79, %f80;
	st.global.f32 	[%rd3], %f81;
	ld.global.f32 	%f82, [%rd1];
	ld.global.f32 	%f83, [%rd2];
	add.f32 	%f84, %f82, %f83;
	st.global.f32 	[%rd3], %f84;
$L__BB0_10:
	setp.eq.s32 	%p8, %r6, 0;
	@%p8 bra 	$L__BB0_13;
	neg.s32 	%r19, %r6;
$L__BB0_12:
	.pragma "nounroll";
	ld.global.f32 	%f85, [%rd1];
	ld.global.f32 	%f86, [%rd2];
	add.f32 	%f87, %f85, %f86;
	st.global.f32 	[%rd3], %f87;
	add.s32 	%r19, %r19, 1;
	setp.ne.s32 	%p9, %r19, 0;
	@%p9 bra 	$L__BB0_12;
$L__BB0_13:
	ret;

}


// ===== COMPILED SASS (sm_100) =====

	.target	sm_100

	.elftype	@"ET_EXEC"


//--------------------- .note.nv.tkinfo           --------------------------
	.section	.note.nv.tkinfo,"",@"SHT_NOTE"
	.sectionflags	@"SHF_NOTE_NV_TKINFO"
	.tkinfo
        /*0018*/ 	.word	0x00000002
        /*0030*/ 	.string	""
        /*0030*/ 	.string	"ptxas"
        /*0030*/ 	.string	"Cuda compilation tools, release 13.0, V13.0.88"
        /*0030*/ 	.string	"Build cuda_13.0.r13.0/compiler.36424714_0"
        /*0030*/ 	.string	"-arch sm_100 -m 64 "



//--------------------- .note.nv.cuinfo           --------------------------
	.section	.note.nv.cuinfo,"",@"SHT_NOTE"
	.sectionflags	@"SHF_NOTE_NV_CUINFO"
        /*0018*/ 	.short	0x0002
        /*001a*/ 	.short	0x0064
        /*001c*/ 	.short	0x0082
	.zero		2


//--------------------- .nv.info                  --------------------------
	.section	.nv.info,"",@"SHT_CUDA_INFO"
	.align	4


	//----- nvinfo : EIATTR_REGCOUNT
	.align		4
        /*0000*/ 	.byte	0x04, 0x2f
        /*0002*/ 	.short	(.L_1 - .L_0)
	.align		4
.L_0:
        /*0004*/ 	.word	index@(_Z14sumArraysOnGpuPfS_S_i)
        /*0008*/ 	.word	0x00000012


	//----- nvinfo : EIATTR_FRAME_SIZE
	.align		4
.L_1:
        /*000c*/ 	.byte	0x04, 0x11
        /*000e*/ 	.short	(.L_3 - .L_2)
	.align		4
.L_2:
        /*0010*/ 	.word	index@(_Z14sumArraysOnGpuPfS_S_i)
        /*0014*/ 	.word	0x00000000


	//----- nvinfo : EIATTR_MIN_STACK_SIZE
	.align		4
.L_3:
        /*0018*/ 	.byte	0x04, 0x12
        /*001a*/ 	.short	(.L_5 - .L_4)
	.align		4
.L_4:
        /*001c*/ 	.word	index@(_Z14sumArraysOnGpuPfS_S_i)
        /*0020*/ 	.word	0x00000000
.L_5:


//--------------------- .nv.compat                --------------------------
	.section	.nv.compat,"",@"SHT_CUDA_COMPAT_INFO"
	.align	4
        /*0000*/ 	.byte	0x02, 0x09, 0x00, 0x00, 0x02, 0x02, 0x01, 0x00, 0x02, 0x05, 0x05, 0x00, 0x03, 0x07, 0x01, 0x01
        /*0010*/ 	.byte	0x02, 0x03, 0x00, 0x00, 0x02, 0x06, 0x01, 0x00, 0x04, 0x0b, 0x08, 0x00, 0x09, 0x00, 0x00, 0x00
        /*0020*/ 	.byte	0x00, 0x00, 0x00, 0x00


//--------------------- .nv.info._Z14sumArraysOnGpuPfS_S_i --------------------------
	.section	.nv.info._Z14sumArraysOnGpuPfS_S_i,"",@"SHT_CUDA_INFO"
	.sectionflags	@""
	.align	4


	//----- nvinfo : EIATTR_CUDA_API_VERSION
	.align		4
        /*0000*/ 	.byte	0x04, 0x37
        /*0002*/ 	.short	(.L_7 - .L_6)
.L_6:
        /*0004*/ 	.word	0x00000082


	//----- nvinfo : EIATTR_KPARAM_INFO
	.align		4
.L_7:
        /*0008*/ 	.byte	0x04, 0x17
        /*000a*/ 	.short	(.L_9 - .L_8)
.L_8:
        /*000c*/ 	.word	0x00000000
        /*0010*/ 	.short	0x0003
        /*0012*/ 	.short	0x0018
        /*0014*/ 	.byte	0x00, 0xf0, 0x11, 0x00


	//----- nvinfo : EIATTR_KPARAM_INFO
	.align		4
.L_9:
        /*0018*/ 	.byte	0x04, 0x17
        /*001a*/ 	.short	(.L_11 - .L_10)
.L_10:
        /*001c*/ 	.word	0x00000000
        /*0020*/ 	.short	0x0002
        /*0022*/ 	.short	0x0010
        /*0024*/ 	.byte	0x00, 0xf5, 0x21, 0x00


	//----- nvinfo : EIATTR_KPARAM_INFO
	.align		4
.L_11:
        /*0028*/ 	.byte	0x04, 0x17
        /*002a*/ 	.short	(.L_13 - .L_12)
.L_12:
        /*002c*/ 	.word	0x00000000
        /*0030*/ 	.short	0x0001
        /*0032*/ 	.short	0x0008
        /*0034*/ 	.byte	0x00, 0xf5, 0x21, 0x00


	//----- nvinfo : EIATTR_KPARAM_INFO
	.align		4
.L_13:
        /*0038*/ 	.byte	0x04, 0x17
        /*003a*/ 	.short	(.L_15 - .L_14)
.L_14:
        /*003c*/ 	.word	0x00000000
        /*0040*/ 	.short	0x0000
        /*0042*/ 	.short	0x0000
        /*0044*/ 	.byte	0x00, 0xf5, 0x21, 0x00


	//----- nvinfo : EIATTR_SPARSE_MMA_MASK
	.align		4
.L_15:
        /*0048*/ 	.byte	0x03, 0x50
        /*004a*/ 	.short	0x0000


	//----- nvinfo : EIATTR_MAXREG_COUNT
	.align		4
        /*004c*/ 	.byte	0x03, 0x1b
        /*004e*/ 	.short	0x00ff


	//----- nvinfo : EIATTR_MERCURY_ISA_VERSION
	.align		4
        /*0050*/ 	.byte	0x03, 0x5f
        /*0052*/ 	.short	0x0101


	//----- nvinfo : EIATTR_VRC_CTA_INIT_COUNT
	.align		4
        /*0054*/ 	.byte	0x02, 0x4a
	.zero		1
	.zero		1


	//----- nvinfo : EIATTR_EXIT_INSTR_OFFSETS
	.align		4
        /*0058*/ 	.byte	0x04, 0x1c
        /*005a*/ 	.short	(.L_17 - .L_16)


	//   ....[0]....
.L_16:
        /*005c*/ 	.word	0x00000030


	//   ....[1]....
        /*0060*/ 	.word	0x000005a0


	//   ....[2]....
        /*0064*/ 	.word	0x000007f0


	//   ....[3]....
        /*0068*/ 	.word	0x00000940


	//   ....[4]....
        /*006c*/ 	.word	0x000009d0


	//----- nvinfo : EIATTR_CBANK_PARAM_SIZE
	.align		4
.L_17:
        /*0070*/ 	.byte	0x03, 0x19
        /*0072*/ 	.short	0x001c


	//----- nvinfo : EIATTR_PARAM_CBANK
	.align		4
        /*0074*/ 	.byte	0x04, 0x0a
        /*0076*/ 	.short	(.L_19 - .L_18)
	.align		4
.L_18:
        /*0078*/ 	.word	index@(.nv.constant0._Z14sumArraysOnGpuPfS_S_i)
        /*007c*/ 	.short	0x0380
        /*007e*/ 	.short	0x001c


	//----- nvinfo : EIATTR_SW_WAR
	.align		4
.L_19:
        /*0080*/ 	.byte	0x04, 0x36
        /*0082*/ 	.short	(.L_21 - .L_20)
.L_20:
        /*0084*/ 	.word	0x00000008
.L_21:


//--------------------- .nv.callgraph             --------------------------
	.section	.nv.callgraph,"",@"SHT_CUDA_CALLGRAPH"
	.align	4
	.sectionentsize	8
	.align		4
        /*0000*/ 	.word	0x00000000
	.align		4
        /*0004*/ 	.word	0xffffffff
	.align		4
        /*0008*/ 	.word	0x00000000
	.align		4
        /*000c*/ 	.word	0xfffffffe
	.align		4
        /*0010*/ 	.word	0x00000000
	.align		4
        /*0014*/ 	.word	0xfffffffd
	.align		4
        /*0018*/ 	.word	0x00000000
	.align		4
        /*001c*/ 	.word	0xfffffffc


//--------------------- .text._Z14sumArraysOnGpuPfS_S_i --------------------------
	.section	.text._Z14sumArraysOnGpuPfS_S_i,"ax",@progbits
	.align	128
        .global         _Z14sumArraysOnGpuPfS_S_i
        .type           _Z14sumArraysOnGpuPfS_S_i,@function
        .size           _Z14sumArraysOnGpuPfS_S_i,(.L_x_6 - _Z14sumArraysOnGpuPfS_S_i)
        .other          _Z14sumArraysOnGpuPfS_S_i,@"STO_CUDA_ENTRY STV_DEFAULT"
_Z14sumArraysOnGpuPfS_S_i:
.text._Z14sumArraysOnGpuPfS_S_i:
[----:B------:R-:W-:Y:S08]  /*0000*/  LDC R1, c[0x0][0x37c] ;  /* 0x0000df00ff017b82 */ /* 0x000ff00000000800 */
[----:B------:R-:W0:Y:S02]  /*0010*/  LDC R0, c[0x0][0x398] ;  /* 0x0000e600ff007b82 */ /* 0x000e240000000800 */
[----:B0-----:R-:W-:-:S13]  /*0020*/  ISETP.GE.AND P0, PT, R0, 0x1, PT ;  /* 0x000000010000780c */ /* 0x001fda0003f06270 */
[----:B------:R-:W-:Y:S05]  /*0030*/  @!P0 EXIT ;  /* 0x000000000000894d */ /* 0x000fea0003800000 */
[----:B------:R-:W0:Y:S01]  /*0040*/  S2R R9, SR_TID.X ;  /* 0x0000000000097919 */ /* 0x000e220000002100 */
[----:B------:R-:W1:Y:S01]  /*0050*/  S2UR UR5, SR_CTAID.X ;  /* 0x00000000000579c3 */ /* 0x000e620000002500 */
[----:B------:R-:W1:Y:S01]  /*0060*/  LDCU UR4, c[0x0][0x360] ;  /* 0x00006c00ff0477ac */ /* 0x000e620008000800 */
[C---:B------:R-:W-:Y:S02]  /*0070*/  ISETP.GE.U32.AND P1, PT, R0.reuse, 0x10, PT ;  /* 0x000000100000780c */ /* 0x040fe40003f26070 */
[----:B------:R-:W-:-:S04]  /*0080*/  LOP3.LUT R12, R0, 0xf, RZ, 0xc0, !PT ;  /* 0x0000000f000c7812 */ /* 0x000fc800078ec0ff */
[----:B------:R-:W2:Y:S01]  /*0090*/  LDC.64 R2, c[0x0][0x380] ;  /* 0x0000e000ff027b82 */ /* 0x000ea20000000a00 */
[----:B------:R-:W-:-:S07]  /*00a0*/  ISETP.NE.AND P0, PT, R12, RZ, PT ;  /* 0x000000ff0c00720c */ /* 0x000fce0003f05270 */
[----:B------:R-:W3:Y:S08]  /*00b0*/  LDC.64 R4, c[0x0][0x388] ;  /* 0x0000e200ff047b82 */ /* 0x000ef00000000a00 */
[----:B------:R-:W4:Y:S01]  /*00c0*/  LDC.64 R6, c[0x0][0x390] ;  /* 0x0000e400ff067b82 */ /* 0x000f220000000a00 */
[----:B-1----:R-:W-:Y:S01]  /*00d0*/  UIMAD UR4, UR4, UR5, URZ ;  /* 0x00000005040472a4 */ /* 0x002fe2000f8e02ff */
[----:B0-----:R-:W-:-:S05]  /*00e0*/  IADD3 R9, PT, PT, R9, R0, RZ ;  /* 0x0000000009097210 */ /* 0x001fca0007ffe0ff */
[----:B------:R-:W-:-:S05]  /*00f0*/  IMAD R9, R0, UR4, R9 ;  /* 0x0000000400097c24 */ /* 0x000fca000f8e0209 */
[----:B------:R-:W0:Y:S01]  /*0100*/  LDCU.64 UR4, c[0x0][0x358] ;  /* 0x00006b00ff0477ac */ /* 0x000e220008000a00 */
[----:B--2---:R-:W-:-:S04]  /*0110*/  IMAD.WIDE R2, R9, 0x4, R2 ;  /* 0x0000000409027825 */ /* 0x004fc800078e0202 */
[----:B---3--:R-:W-:-:S04]  /*0120*/  IMAD.WIDE R4, R9, 0x4, R4 ;  /* 0x0000000409047825 */ /* 0x008fc800078e0204 */
[----:B----4-:R-:W-:Y:S01]  /*0130*/  IMAD.WIDE R6, R9, 0x4, R6 ;  /* 0x0000000409067825 */ /* 0x010fe200078e0206 */
[----:B0-----:R-:W-:Y:S06]  /*0140*/  @!P1 BRA `(.L_x_0) ;  /* 0x0000000400149947 */ /* 0x001fec0003800000 */
[----:B------:R-:W-:-:S04]  /*0150*/  LOP3.LUT R8, R0, 0x7ffffff0, RZ, 0xc0, !PT ;  /* 0x7ffffff000087812 */ /* 0x000fc800078ec0ff */
[----:B------:R-:W-:-:S07]  /*0160*/  IADD3 R8, PT, PT, -R8, RZ, RZ ;  /* 0x000000ff08087210 */ /* 0x000fce0007ffe1ff */
.L_x_1:
[----:B0-----:R-:W2:Y:S04]  /*0170*/  LDG.E R9, desc[UR4][R2.64] ;  /* 0x0000000402097981 */ /* 0x001ea8000c1e1900 */
[----:B------:R-:W2:Y:S02]  /*0180*/  LDG.E R10, desc[UR4][R4.64] ;  /* 0x00000004040a7981 */ /* 0x000ea4000c1e1900 */
[----:B--2---:R-:W-:-:S05]  /*0190*/  FADD R9, R9, R10 ;  /* 0x0000000a09097221 */ /* 0x004fca0000000000 */
[----:B------:R0:W-:Y:S04]  /*01a0*/  STG.E desc[UR4][R6.64], R9 ;  /* 0x0000000906007986 */ /* 0x0001e8000c101904 */
[----:B------:R-:W2:Y:S04]  /*01b0*/  LDG.E R10, desc[UR4][R2.64] ;  /* 0x00000004020a7981 */ /* 0x000ea8000c1e1900 */
[----:B------:R-:W2:Y:S02]  /*01c0*/  LDG.E R11, desc[UR4][R4.64] ;  /* 0x00000004040b7981 */ /* 0x000ea4000c1e1900 */
[----:B--2---:R-:W-:-:S05]  /*01d0*/  FADD R11, R10, R11 ;  /* 0x0000000b0a0b7221 */ /* 0x004fca0000000000 */
[----:B------:R1:W-:Y:S04]  /*01e0*/  STG.E desc[UR4][R6.64], R11 ;  /* 0x0000000b06007986 */ /* 0x0003e8000c101904 */
[----:B------:R-:W2:Y:S04]  /*01f0*/  LDG.E R10, desc[UR4][R2.64] ;  /* 0x00000004020a7981 */ /* 0x000ea8000c1e1900 */
[----:B------:R-:W2:Y:S02]  /*0200*/  LDG.E R13, desc[UR4][R4.64] ;  /* 0x00000004040d7981 */ /* 0x000ea4000c1e1900 */
[----:B--2---:R-:W-:-:S05]  /*0210*/  FADD R13, R10, R13 ;  /* 0x0000000d0a0d7221 */ /* 0x004fca0000000000 */
[----:B------:R2:W-:Y:S04]  /*0220*/  STG.E desc[UR4][R6.64], R13 ;  /* 0x0000000d06007986 */ /* 0x0005e8000c101904 */
[----:B------:R-:W3:Y:S04]  /*0230*/  LDG.E R10, desc[UR4][R2.64] ;  /* 0x00000004020a7981 */ /* 0x000ee8000c1e1900 */
[----:B------:R-:W3:Y:S02]  /*0240*/  LDG.E R15, desc[UR4][R4.64] ;  /* 0x00000004040f7981 */ /* 0x000ee4000c1e1900 */
[----:B---3--:R-:W-:-:S05]  /*0250*/  FADD R15, R10, R15 ;  /* 0x0000000f0a0f7221 */ /* 0x008fca0000000000 */
[----:B------:R3:W-:Y:S04]  /*0260*/  STG.E desc[UR4][R6.64], R15 ;  /* 0x0000000f06007986 */ /* 0x0007e8000c101904 */
[----:B0-----:R-:W4:Y:S04]  /*0270*/  LDG.E R9, desc[UR4][R2.64] ;  /* 0x0000000402097981 */ /* 0x001f28000c1e1900 */
[----:B------:R-:W4:Y:S02]  /*0280*/  LDG.E R10, desc[UR4][R4.64] ;  /* 0x00000004040a7981 */ /* 0x000f24000c1e1900 */
[----:B----4-:R-:W-:-:S05]  /*0290*/  FADD R9, R9, R10 ;  /* 0x0000000a09097221 */ /* 0x010fca0000000000 */
[----:B------:R0:W-:Y:S04]  /*02a0*/  STG.E desc[UR4][R6.64], R9 ;  /* 0x0000000906007986 */ /* 0x0001e8000c101904 */
[----:B------:R-:W4:Y:S04]  /*02b0*/  LDG.E R10, desc[UR4][R2.64] ;  /* 0x00000004020a7981 */ /* 0x000f28000c1e1900 */
[----:B-1----:R-:W4:Y:S02]  /*02c0*/  LDG.E R11, desc[UR4][R4.64] ;  /* 0x00000004040b7981 */ /* 0x002f24000c1e1900 */
[----:B----4-:R-:W-:-:S05]  /*02d0*/  FADD R11, R10, R11 ;  /* 0x0000000b0a0b7221 */ /* 0x010fca0000000000 */
[----:B------:R1:W-:Y:S04]  /*02e0*/  STG.E desc[UR4][R6.64], R11 ;  /* 0x0000000b06007986 */ /* 0x0003e8000c101904 */
[----:B------:R-:W4:Y:S04]  /*02f0*/  LDG.E R10, desc[UR4][R2.64] ;  /* 0x00000004020a7981 */ /* 0x000f28000c1e1900 */
[----:B--2---:R-:W4:Y:S02]  /*0300*/  LDG.E R13, desc[UR4][R4.64] ;  /* 0x00000004040d7981 */ /* 0x004f24000c1e1900 */
[----:B----4-:R-:W-:-:S05]  /*0310*/  FADD R13, R10, R13 ;  /* 0x0000000d0a0d7221 */ /* 0x010fca0000000000 */
[----:B------:R2:W-:Y:S04]  /*0320*/  STG.E desc[UR4][R6.64], R13 ;  /* 0x0000000d06007986 */ /* 0x0005e8000c101904 */
[----:B------:R-:W4:Y:S04]  /*0330*/  LDG.E R10, desc[UR4][R2.64] ;  /* 0x00000004020a7981 */ /* 0x000f28000c1e1900 */
[----:B---3--:R-:W4:Y:S02]  /*0340*/  LDG.E R15, desc[UR4][R4.64] ;  /* 0x00000004040f7981 */ /* 0x008f24000c1e1900 */
[----:B----4-:R-:W-:-:S05]  /*0350*/  FADD R15, R10, R15 ;  /* 0x0000000f0a0f7221 */ /* 0x010fca0000000000 */
        /* <DEDUP_REMOVED lines=26> */
[----:B--2---:R-:W4:Y:S01]  /*0500*/  LDG.E R13, desc[UR4][R4.64] ;  /* 0x00000004040d7981 */ /* 0x004f22000c1e1900 */
[----:B------:R-:W-:Y:S01]  /*0510*/  IADD3 R8, PT, PT, R8, 0x10, RZ ;  /* 0x0000001008087810 */ /* 0x000fe20007ffe0ff */
[----:B----4-:R-:W-:-:S05]  /*0520*/  FADD R13, R10, R13 ;  /* 0x0000000d0a0d7221 */ /* 0x010fca0000000000 */
[----:B------:R0:W-:Y:S04]  /*0530*/  STG.E desc[UR4][R6.64], R13 ;  /* 0x0000000d06007986 */ /* 0x0001e8000c101904 */
[----:B------:R-:W2:Y:S04]  /*0540*/  LDG.E R10, desc[UR4][R2.64] ;  /* 0x00000004020a7981 */ /* 0x000ea8000c1e1900 */
[----:B---3--:R-:W2:Y:S01]  /*0550*/  LDG.E R15, desc[UR4][R4.64] ;  /* 0x00000004040f7981 */ /* 0x008ea2000c1e1900 */
[----:B------:R-:W-:Y:S01]  /*0560*/  ISETP.NE.AND P1, PT, R8, RZ, PT ;  /* 0x000000ff0800720c */ /* 0x000fe20003f25270 */
[----:B--2---:R-:W-:-:S05]  /*0570*/  FADD R15, R10, R15 ;  /* 0x0000000f0a0f7221 */ /* 0x004fca0000000000 */
[----:B------:R0:W-:Y:S07]  /*0580*/  STG.E desc[UR4][R6.64], R15 ;  /* 0x0000000f06007986 */ /* 0x0001ee000c101904 */
[----:B------:R-:W-:Y:S05]  /*0590*/  @P1 BRA `(.L_x_1) ;  /* 0xfffffff800f41947 */ /* 0x000fea000383ffff */
.L_x_0:
[----:B------:R-:W-:Y:S05]  /*05a0*/  @!P0 EXIT ;  /* 0x000000000000894d */ /* 0x000fea0003800000 */
[----:B------:R-:W-:Y:S02]  /*05b0*/  ISETP.GE.U32.AND P0, PT, R12, 0x8, PT ;  /* 0x000000080c00780c */ /* 0x000fe40003f06070 */
[----:B------:R-:W-:-:S04]  /*05c0*/  LOP3.LUT R10, R0, 0x7, RZ, 0xc0, !PT ;  /* 0x00000007000a7812 */ /* 0x000fc800078ec0ff */
[----:B------:R-:W-:-:S07]  /*05d0*/  ISETP.NE.AND P1, PT, R10, RZ, PT ;  /* 0x000000ff0a00720c */ /* 0x000fce0003f25270 */
[----:B------:R-:W-:Y:S06]  /*05e0*/  @!P0 BRA `(.L_x_2) ;  /* 0x0000000000808947 */ /* 0x000fec0003800000 */
[----:B------:R-:W2:Y:S04]  /*05f0*/  LDG.E R8, desc[UR4][R2.64] ;  /* 0x0000000402087981 */ /* 0x000ea8000c1e1900 */
[----:B0-----:R-:W2:Y:S02]  /*0600*/  LDG.E R9, desc[UR4][R4.64] ;  /* 0x0000000404097981 */ /* 0x001ea4000c1e1900 */
        /* <DEDUP_REMOVED lines=14> */
[----:B------:R-:W4:Y:S04]  /*06f0*/  LDG.E R8, desc[UR4][R2.64] ;  /* 0x0000000402087981 */ /* 0x000f28000c1e1900 */
[----:B0-----:R-:W4:Y:S02]  /*0700*/  LDG.E R9, desc[UR4][R4.64] ;  /* 0x0000000404097981 */ /* 0x001f24000c1e1900 */
[----:B----4-:R-:W-:-:S05]  /*0710*/  FADD R9, R8, R9 ;  /* 0x0000000908097221 */ /* 0x010fca0000000000 */
[----:B------:R4:W-:Y:S04]  /*0720*/  STG.E desc[UR4][R6.64], R9 ;  /* 0x0000000906007986 */ /* 0x0009e8000c101904 */
[----:B------:R-:W5:Y:S04]  /*0730*/  LDG.E R8, desc[UR4][R2.64] ;  /* 0x0000000402087981 */ /* 0x000f68000c1e1900 */
[----:B-1----:R-:W5:Y:S02]  /*0740*/  LDG.E R11, desc[UR4][R4.64] ;  /* 0x00000004040b7981 */ /* 0x002f64000c1e1900 */
[----:B-----5:R-:W-:-:S05]  /*0750*/  FADD R11, R8, R11 ;  /* 0x0000000b080b7221 */ /* 0x020fca0000000000 */
[----:B------:R4:W-:Y:S04]  /*0760*/  STG.E desc[UR4][R6.64], R11 ;  /* 0x0000000b06007986 */ /* 0x0009e8000c101904 */
[----:B------:R-:W5:Y:S04]  /*0770*/  LDG.E R8, desc[UR4][R2.64] ;  /* 0x0000000402087981 */ /* 0x000f68000c1e1900 */
[----:B--2---:R-:W5:Y:S02]  /*0780*/  LDG.E R13, desc[UR4][R4.64] ;  /* 0x00000004040d7981 */ /* 0x004f64000c1e1900 */
[----:B-----5:R-:W-:-:S05]  /*0790*/  FADD R13, R8, R13 ;  /* 0x0000000d080d7221 */ /* 0x020fca0000000000 */
[----:B------:R4:W-:Y:S04]  /*07a0*/  STG.E desc[UR4][R6.64], R13 ;  /* 0x0000000d06007986 */ /* 0x0009e8000c101904 */
[----:B------:R-:W2:Y:S04]  /*07b0*/  LDG.E R8, desc[UR4][R2.64] ;  /* 0x0000000402087981 */ /* 0x000ea8000c1e1900 */
[----:B---3--:R-:W2:Y:S02]  /*07c0*/  LDG.E R15, desc[UR4][R4.64] ;  /* 0x00000004040f7981 */ /* 0x008ea4000c1e1900 */
[----:B--2---:R-:W-:-:S05]  /*07d0*/  FADD R15, R8, R15 ;  /* 0x0000000f080f7221 */ /* 0x004fca0000000000 */
[----:B------:R4:W-:Y:S02]  /*07e0*/  STG.E desc[UR4][R6.64], R15 ;  /* 0x0000000f06007986 */ /* 0x0009e4000c101904 */
.L_x_2:
[----:B------:R-:W-:Y:S05]  /*07f0*/  @!P1 EXIT ;  /* 0x000000000000994d */ /* 0x000fea0003800000 */
[----:B------:R-:W-:Y:S02]  /*0800*/  ISETP.GE.U32.AND P0, PT, R10, 0x4, PT ;  /* 0x000000040a00780c */ /* 0x000fe40003f06070 */
[----:B------:R-:W-:-:S04]  /*0810*/  LOP3.LUT R0, R0, 0x3, RZ, 0xc0, !PT ;  /* 0x0000000300007812 */ /* 0x000fc800078ec0ff */
[----:B------:R-:W-:-:S07]  /*0820*/  ISETP.NE.AND P1, PT, R0, RZ, PT ;  /* 0x000000ff0000720c */ /* 0x000fce0003f25270 */
[----:B------:R-:W-:Y:S06]  /*0830*/  @!P0 BRA `(.L_x_3) ;  /* 0x0000000000408947 */ /* 0x000fec0003800000 */
[----:B------:R-:W2:Y:S04]  /*0840*/  LDG.E R8, desc[UR4][R2.64] ;  /* 0x0000000402087981 */ /* 0x000ea8000c1e1900 */
[----:B0---4-:R-:W2:Y:S02]  /*0850*/  LDG.E R9, desc[UR4][R4.64] ;  /* 0x0000000404097981 */ /* 0x011ea4000c1e1900 */
        /* <DEDUP_REMOVED lines=13> */
[----:B------:R1:W-:Y:S02]  /*0930*/  STG.E desc[UR4][R6.64], R15 ;  /* 0x0000000f06007986 */ /* 0x0003e4000c101904 */
.L_x_3:
[----:B------:R-:W-:Y:S05]  /*0940*/  @!P1 EXIT ;  /* 0x000000000000994d */ /* 0x000fea0003800000 */
[----:B------:R-:W-:-:S07]  /*0950*/  IADD3 R0, PT, PT, -R0, RZ, RZ ;  /* 0x000000ff00007210 */ /* 0x000fce0007ffe1ff */
.L_x_4:
[----:B--2---:R-:W2:Y:S04]  /*0960*/  LDG.E R8, desc[UR4][R2.64] ;  /* 0x0000000402087981 */ /* 0x004ea8000c1e1900 */
[----:B01--4-:R-:W2:Y:S01]  /*0970*/  LDG.E R9, desc[UR4][R4.64] ;  /* 0x0000000404097981 */ /* 0x013ea2000c1e1900 */
[----:B------:R-:W-:-:S04]  /*0980*/  IADD3 R0, PT, PT, R0, 0x1, RZ ;  /* 0x0000000100007810 */ /* 0x000fc80007ffe0ff */
[----:B------:R-:W-:Y:S01]  /*0990*/  ISETP.NE.AND P0, PT, R0, RZ, PT ;  /* 0x000000ff0000720c */ /* 0x000fe20003f05270 */
[----:B--2---:R-:W-:-:S05]  /*09a0*/  FADD R9, R8, R9 ;  /* 0x0000000908097221 */ /* 0x004fca0000000000 */
[----:B------:R2:W-:Y:S07]  /*09b0*/  STG.E desc[UR4][R6.64], R9 ;  /* 0x0000000906007986 */ /* 0x0005ee000c101904 */
[----:B------:R-:W-:Y:S05]  /*09c0*/  @P0 BRA `(.L_x_4) ;  /* 0xfffffffc00e40947 */ /* 0x000fea000383ffff */
[----:B------:R-:W-:Y:S05]  /*09d0*/  EXIT ;  /* 0x000000000000794d */ /* 0x000fea0003800000 */
.L_x_5:
[----:B------:R-:W-:-:S00]  /*09e0*/  BRA `(.L_x_5) ;  /* 0xfffffffc00fc7947 */ /* 0x000fc0000383ffff */
[----:B------:R-:W-:-:S00]  /*09f0*/  NOP ;  /* 0x0000000000007918 */ /* 0x000fc00000000000 */
        /* <DEDUP_REMOVED lines=8> */
.L_x_6:


//--------------------- .nv.shared.reserved.0     --------------------------
	.section	.nv.shared.reserved.0,"aw",@nobits
	.weak		__nv_reservedSMEM_offset_0_alias
	.size		__nv_reservedSMEM_offset_0_alias, 0, 64
	.other		__nv_reservedSMEM_offset_0_alias,@"STO_CUDA_RESERVED_SHARED STV_DEFAULT"
__nv_reservedSMEM_offset_0_alias:
	.zero		0
	.zero		64


//--------------------- .nv.constant0._Z14sumArraysOnGpuPfS_S_i --------------------------
	.section	.nv.constant0._Z14sumArraysOnGpuPfS_S_i,"a",@progbits
	.sectionflags	@""
	.align	4
.nv.constant0._Z14sumArraysOnGpuPfS_S_i:
	.zero		924


//--------------------- SYMBOLS --------------------------

	.type		.nv.reservedSmem.offset0,@object
	.size		.nv.reservedSmem.offset0,0x4
